	.headerflags	@"EF_CUDA_TEXMODE_UNIFIED EF_CUDA_64BIT_ADDRESS EF_CUDA_ACCELERATORS EF_CUDA_SM90 EF_CUDA_VIRTUAL_SM(EF_CUDA_SM90)"
	.elftype	@"ET_EXEC"


//--------------------- .nv.info                  --------------------------
	.section	.nv.info,"",@"SHT_CUDA_INFO"
	.align	4


	//----- nvinfo : EIATTR_REGCOUNT
	.align		4
        /*0000*/ 	.byte	0x04, 0x2f
        /*0002*/ 	.short	(.L_3 - .L_2)
	.align		4
.L_2:
        /*0004*/ 	.word	index@(triton_poi_fused__native_batch_norm_legit_no_training_relu_5)
        /*0008*/ 	.word	0x00000011


	//----- nvinfo : EIATTR_MIN_STACK_SIZE
	.align		4
.L_3:
        /*000c*/ 	.byte	0x04, 0x12
        /*000e*/ 	.short	(.L_5 - .L_4)
	.align		4
.L_4:
        /*0010*/ 	.word	index@(triton_poi_fused__native_batch_norm_legit_no_training_relu_5)
        /*0014*/ 	.word	0x00000000


	//----- nvinfo : EIATTR_FRAME_SIZE
	.align		4
.L_5:
        /*0018*/ 	.byte	0x04, 0x11
        /*001a*/ 	.short	(.L_7 - .L_6)
	.align		4
.L_6:
        /*001c*/ 	.word	index@(triton_poi_fused__native_batch_norm_legit_no_training_relu_5)
        /*0020*/ 	.word	0x00000000


	//----- nvinfo : EIATTR_MIN_STACK_SIZE
	.align		4
.L_7:
        /*0024*/ 	.byte	0x04, 0x12
        /*0026*/ 	.short	(.L_9 - .L_8)
	.align		4
.L_8:
        /*0028*/ 	.word	index@(triton_poi_fused__native_batch_norm_legit_no_training_relu_5)
        /*002c*/ 	.word	0x00000000
.L_9:


//--------------------- .nv.info.triton_poi_fused__native_batch_norm_legit_no_training_relu_5 --------------------------
	.section	.nv.info.triton_poi_fused__native_batch_norm_legit_no_training_relu_5,"",@"SHT_CUDA_INFO"
	.sectionflags	@""
	.align	4


	//----- nvinfo : EIATTR_CUDA_API_VERSION
	.align		4
        /*0000*/ 	.byte	0x04, 0x37
        /*0002*/ 	.short	(.L_11 - .L_10)
.L_10:
        /*0004*/ 	.word	0x0000007c


	//----- nvinfo : EIATTR_KPARAM_INFO
	.align		4
.L_11:
        /*0008*/ 	.byte	0x04, 0x17
        /*000a*/ 	.short	(.L_13 - .L_12)
.L_12:
        /*000c*/ 	.word	0x00000000
        /*0010*/ 	.short	0x0006
        /*0012*/ 	.short	0x0030
        /*0014*/ 	.byte	0x00, 0xf0, 0x11, 0x00


	//----- nvinfo : EIATTR_KPARAM_INFO
	.align		4
.L_13:
        /*0018*/ 	.byte	0x04, 0x17
        /*001a*/ 	.short	(.L_15 - .L_14)
.L_14:
        /*001c*/ 	.word	0x00000000
        /*0020*/ 	.short	0x0005
        /*0022*/ 	.short	0x0028
        /*0024*/ 	.byte	0x00, 0xf4, 0x21, 0x00


	//----- nvinfo : EIATTR_KPARAM_INFO
	.align		4
.L_15:
        /*0028*/ 	.byte	0x04, 0x17
        /*002a*/ 	.short	(.L_17 - .L_16)
.L_16:
        /*002c*/ 	.word	0x00000000
        /*0030*/ 	.short	0x0004
        /*0032*/ 	.short	0x0020
        /*0034*/ 	.byte	0x00, 0xf4, 0x21, 0x00


	//----- nvinfo : EIATTR_KPARAM_INFO
	.align		4
.L_17:
        /*0038*/ 	.byte	0x04, 0x17
        /*003a*/ 	.short	(.L_19 - .L_18)
.L_18:
        /*003c*/ 	.word	0x00000000
        /*0040*/ 	.short	0x0003
        /*0042*/ 	.short	0x0018
        /*0044*/ 	.byte	0x00, 0xf4, 0x21, 0x00


	//----- nvinfo : EIATTR_KPARAM_INFO
	.align		4
.L_19:
        /*0048*/ 	.byte	0x04, 0x17
        /*004a*/ 	.short	(.L_21 - .L_20)
.L_20:
        /*004c*/ 	.word	0x00000000
        /*0050*/ 	.short	0x0002
        /*0052*/ 	.short	0x0010
        /*0054*/ 	.byte	0x00, 0xf4, 0x21, 0x00


	//----- nvinfo : EIATTR_KPARAM_INFO
	.align		4
.L_21:
        /*0058*/ 	.byte	0x04, 0x17
        /*005a*/ 	.short	(.L_23 - .L_22)
.L_22:
        /*005c*/ 	.word	0x00000000
        /*0060*/ 	.short	0x0001
        /*0062*/ 	.short	0x0008
        /*0064*/ 	.byte	0x00, 0xf4, 0x21, 0x00


	//----- nvinfo : EIATTR_KPARAM_INFO
	.align		4
.L_23:
        /*0068*/ 	.byte	0x04, 0x17
        /*006a*/ 	.short	(.L_25 - .L_24)
.L_24:
        /*006c*/ 	.word	0x00000000
        /*0070*/ 	.short	0x0000
        /*0072*/ 	.short	0x0000
        /*0074*/ 	.byte	0x00, 0xf4, 0x21, 0x00


	//----- nvinfo : EIATTR_SPARSE_MMA_MASK
	.align		4
.L_25:
        /*0078*/ 	.byte	0x03, 0x50
        /*007a*/ 	.short	0x0000


	//----- nvinfo : EIATTR_MAXREG_COUNT
	.align		4
        /*007c*/ 	.byte	0x03, 0x1b
        /*007e*/ 	.short	0x00ff


	//----- nvinfo : EIATTR_EXIT_INSTR_OFFSETS
	.align		4
        /*0080*/ 	.byte	0x04, 0x1c
        /*0082*/ 	.short	(.L_27 - .L_26)


	//   ....[0]....
.L_26:
        /*0084*/ 	.word	0x00000350


	//----- nvinfo : EIATTR_REQNTID
	.align		4
.L_27:
        /*0088*/ 	.byte	0x04, 0x10
        /*008a*/ 	.short	(.L_29 - .L_28)
.L_28:
        /*008c*/ 	.word	0x00000100
        /*0090*/ 	.word	0x00000001
        /*0094*/ 	.word	0x00000001


	//----- nvinfo : EIATTR_CBANK_PARAM_SIZE
	.align		4
.L_29:
        /*0098*/ 	.byte	0x03, 0x19
        /*009a*/ 	.short	0x0034


	//----- nvinfo : EIATTR_PARAM_CBANK
	.align		4
        /*009c*/ 	.byte	0x04, 0x0a
        /*009e*/ 	.short	(.L_31 - .L_30)
	.align		4
.L_30:
        /*00a0*/ 	.word	index@(.nv.constant0.triton_poi_fused__native_batch_norm_legit_no_training_relu_5)
        /*00a4*/ 	.short	0x0210
        /*00a6*/ 	.short	0x0034


	//----- nvinfo : EIATTR_SW_WAR
	.align		4
.L_31:
        /*00a8*/ 	.byte	0x04, 0x36
        /*00aa*/ 	.short	(.L_33 - .L_32)
.L_32:
        /*00ac*/ 	.word	0x00000008
.L_33:


//--------------------- .nv.callgraph             --------------------------
	.section	.nv.callgraph,"",@"SHT_CUDA_CALLGRAPH"
	.align	4
	.sectionentsize	8
	.align		4
        /*0000*/ 	.word	0x00000000
	.align		4
        /*0004*/ 	.word	0xffffffff
	.align		4
        /*0008*/ 	.word	0x00000000
	.align		4
        /*000c*/ 	.word	0xfffffffe
	.align		4
        /*0010*/ 	.word	0x00000000
	.align		4
        /*0014*/ 	.word	0xfffffffd
	.align		4
        /*0018*/ 	.word	0x00000000
	.align		4
        /*001c*/ 	.word	0xfffffffc


//--------------------- .nv.constant4             --------------------------
	.section	.nv.constant4,"a",@progbits
	.align	8
	.align		8
.nv.constant4:
        /*0000*/ 	.dword	_$_str
	.align		8
        /*0008*/ 	.dword	_$_str_$_2


//--------------------- .text.triton_poi_fused__native_batch_norm_legit_no_training_relu_5 --------------------------
	.section	.text.triton_poi_fused__native_batch_norm_legit_no_training_relu_5,"ax",@progbits
	.align	128
        .global         triton_poi_fused__native_batch_norm_legit_no_training_relu_5
        .type           triton_poi_fused__native_batch_norm_legit_no_training_relu_5,@function
        .size           triton_poi_fused__native_batch_norm_legit_no_training_relu_5,(.L_x_1 - triton_poi_fused__native_batch_norm_legit_no_training_relu_5)
        .other          triton_poi_fused__native_batch_norm_legit_no_training_relu_5,@"STO_CUDA_ENTRY STV_DEFAULT"
triton_poi_fused__native_batch_norm_legit_no_training_relu_5:
.text.triton_poi_fused__native_batch_norm_legit_no_training_relu_5:
[----:B------:R-:W-:Y:S01]  /*0000*/  LDC R1, c[0x0][0x28] ;  /* 0x00000a00ff017b82 */ /* 0x000fe20000000800 */
[----:B------:R-:W1:Y:S07]  /*0010*/  S2R R0, SR_TID.X ;  /* 0x0000000000007919 */ /* 0x000e6e0000002100 */
[----:B------:R-:W2:Y:S01]  /*0020*/  LDC.64 R6, c[0x0][0x220] ;  /* 0x00008800ff067b82 */ /* 0x000ea20000000a00 */
[----:B------:R-:W-:Y:S01]  /*0030*/  ULDC.64 UR4, c[0x0][0x208] ;  /* 0x0000820000047ab9 */ /* 0x000fe20000000a00 */
[----:B------:R-:W3:Y:S06]  /*0040*/  S2R R5, SR_CTAID.X ;  /* 0x0000000000057919 */ /* 0x000eec0000002500 */
[----:B------:R-:W4:Y:S08]  /*0050*/  LDC.64 R8, c[0x0][0x228] ;  /* 0x00008a00ff087b82 */ /* 0x000f300000000a00 */
[----:B------:R-:W5:Y:S01]  /*0060*/  LDC.64 R10, c[0x0][0x230] ;  /* 0x00008c00ff0a7b82 */ /* 0x000f620000000a00 */
[----:B-1----:R-:W-:-:S02]  /*0070*/  SHF.L.U32 R0, R0, 0x1, RZ ;  /* 0x0000000100007819 */ /* 0x002fc400000006ff */
[----:B---3--:R-:W-:Y:S02]  /*0080*/  SHF.R.S32.HI R3, RZ, 0x16, R5 ;  /* 0x00000016ff037819 */ /* 0x008fe40000011405 */
[----:B------:R-:W-:Y:S02]  /*0090*/  LOP3.LUT R0, R0, 0x1fe, RZ, 0xc0, !PT ;  /* 0x000001fe00007812 */ /* 0x000fe400078ec0ff */
[----:B------:R-:W-:Y:S02]  /*00a0*/  SGXT R3, R3, 0x1 ;  /* 0x000000010303781a */ /* 0x000fe40000000200 */
[----:B------:R-:W-:Y:S02]  /*00b0*/  LEA R0, R5, R0, 0x9 ;  /* 0x0000000005007211 */ /* 0x000fe400078e48ff */
[----:B------:R-:W1:Y:S02]  /*00c0*/  LDC.64 R4, c[0x0][0x218] ;  /* 0x00008600ff047b82 */ /* 0x000e640000000a00 */
[----:B------:R-:W-:-:S04]  /*00d0*/  LEA.HI R3, R3, R0, RZ, 0x8 ;  /* 0x0000000003037211 */ /* 0x000fc800078f40ff */
[----:B------:R-:W-:-:S04]  /*00e0*/  SHF.R.S32.HI R3, RZ, 0x8, R3 ;  /* 0x00000008ff037819 */ /* 0x000fc80000011403 */
[----:B------:R-:W-:-:S04]  /*00f0*/  LEA.HI R2, R3, R3, RZ, 0x7 ;  /* 0x0000000303027211 */ /* 0x000fc800078f38ff */
[----:B------:R-:W-:-:S04]  /*0100*/  LOP3.LUT R2, R2, 0xffffff80, RZ, 0xc0, !PT ;  /* 0xffffff8002027812 */ /* 0x000fc800078ec0ff */
[----:B------:R-:W-:Y:S02]  /*0110*/  IADD3 R13, R3, -R2, RZ ;  /* 0x80000002030d7210 */ /* 0x000fe40007ffe0ff */
[----:B------:R-:W3:Y:S03]  /*0120*/  LDC.64 R2, c[0x0][0x210] ;  /* 0x00008400ff027b82 */ /* 0x000ee60000000a00 */
[----:B--2---:R-:W-:-:S06]  /*0130*/  IMAD.WIDE R6, R13, 0x4, R6 ;  /* 0x000000040d067825 */ /* 0x004fcc00078e0206 */
[----:B------:R-:W2:Y:S01]  /*0140*/  LDG.E.EL R6, desc[UR4][R6.64] ;  /* 0x0000000406067981 */ /* 0x000ea2000c2e1900 */
[----:B-1----:R-:W-:-:S05]  /*0150*/  IMAD.WIDE R4, R13, 0x4, R4 ;  /* 0x000000040d047825 */ /* 0x002fca00078e0204 */
[----:B------:R1:W2:Y:S01]  /*0160*/  LDG.E.EL R12, desc[UR4][R4.64] ;  /* 0x00000004040c7981 */ /* 0x0002a2000c2e1900 */
[----:B---3--:R-:W-:Y:S01]  /*0170*/  IMAD.WIDE R2, R0, 0x4, R2 ;  /* 0x0000000400027825 */ /* 0x008fe200078e0202 */
[----:B------:R-:W-:Y:S01]  /*0180*/  HFMA2.MMA R14, -RZ, RZ, 1.625, 0 ;  /* 0x3e800000ff0e7435 */ /* 0x000fe200000001ff */
[----:B-1----:R-:W1:Y:S04]  /*0190*/  LDC.64 R4, c[0x0][0x238] ;  /* 0x00008e00ff047b82 */ /* 0x002e680000000a00 */
[----:B------:R-:W3:Y:S01]  /*01a0*/  LDG.E.64 R2, desc[UR4][R2.64] ;  /* 0x0000000402027981 */ /* 0x000ee2000c1e1b00 */
[----:B----4-:R-:W-:-:S04]  /*01b0*/  IMAD.WIDE R8, R13, 0x4, R8 ;  /* 0x000000040d087825 */ /* 0x010fc800078e0208 */
[----:B-----5:R-:W-:Y:S02]  /*01c0*/  IMAD.WIDE R10, R13, 0x4, R10 ;  /* 0x000000040d0a7825 */ /* 0x020fe400078e020a */
[----:B------:R-:W4:Y:S04]  /*01d0*/  LDG.E.EL R8, desc[UR4][R8.64] ;  /* 0x0000000408087981 */ /* 0x000f28000c2e1900 */
[----:B------:R-:W4:Y:S01]  /*01e0*/  LDG.E.EL R11, desc[UR4][R10.64] ;  /* 0x000000040a0b7981 */ /* 0x000f22000c2e1900 */
[----:B-1----:R-:W-:-:S04]  /*01f0*/  IMAD.WIDE R4, R0, 0x4, R4 ;  /* 0x0000000400047825 */ /* 0x002fc800078e0204 */
[----:B--2---:R-:W-:-:S04]  /*0200*/  FADD R6, R6, 9.9999997473787516356e-06 ;  /* 0x3727c5ac06067421 */ /* 0x004fc80000000000 */
[----:B------:R-:W1:Y:S02]  /*0210*/  MUFU.SQRT R7, R6 ;  /* 0x0000000600077308 */ /* 0x000e640000002000 */
[C---:B-1----:R-:W-:Y:S02]  /*0220*/  FSETP.GT.AND P0, PT, R7.reuse, 8.50705917302346158658e+37, PT ;  /* 0x7e8000000700780b */ /* 0x042fe40003f04000 */
[----:B------:R-:W-:-:S11]  /*0230*/  FSETP.GEU.AND P1, PT, R7, 1.175494350822287508e-38, PT ;  /* 0x008000000700780b */ /* 0x000fd60003f2e000 */
[----:B------:R-:W-:-:S04]  /*0240*/  @P0 FMUL R7, R7, 0.25 ;  /* 0x3e80000007070820 */ /* 0x000fc80000400000 */
[----:B------:R-:W-:-:S06]  /*0250*/  @!P1 FMUL R7, R7, 16777216 ;  /* 0x4b80000007079820 */ /* 0x000fcc0000400000 */
[----:B------:R-:W1:Y:S01]  /*0260*/  MUFU.RCP R7, R7 ;  /* 0x0000000700077308 */ /* 0x000e620000001000 */
[----:B------:R-:W-:Y:S01]  /*0270*/  FSEL R14, R14, 1, P0 ;  /* 0x3f8000000e0e7808 */ /* 0x000fe20000000000 */
[----:B---3--:R-:W-:-:S04]  /*0280*/  FADD R2, R2, -R12 ;  /* 0x8000000c02027221 */ /* 0x008fc80000000000 */
[----:B------:R-:W-:Y:S01]  /*0290*/  @!P1 FMUL R14, R14, 16777216 ;  /* 0x4b8000000e0e9820 */ /* 0x000fe20000400000 */
[----:B------:R-:W-:-:S03]  /*02a0*/  FADD R3, R3, -R12 ;  /* 0x8000000c03037221 */ /* 0x000fc60000000000 */
[----:B-1----:R-:W-:-:S04]  /*02b0*/  FMUL R14, R7, R14 ;  /* 0x0000000e070e7220 */ /* 0x002fc80000400000 */
[-C--:B------:R-:W-:Y:S01]  /*02c0*/  FMUL R2, R2, R14.reuse ;  /* 0x0000000e02027220 */ /* 0x080fe20000400000 */
[----:B------:R-:W-:-:S03]  /*02d0*/  FMUL R14, R3, R14 ;  /* 0x0000000e030e7220 */ /* 0x000fc60000400000 */
[C-C-:B----4-:R-:W-:Y:S01]  /*02e0*/  FFMA R2, R8.reuse, R2, R11.reuse ;  /* 0x0000000208027223 */ /* 0x150fe2000000000b */
[----:B------:R-:W-:-:S04]  /*02f0*/  FFMA R14, R8, R14, R11 ;  /* 0x0000000e080e7223 */ /* 0x000fc8000000000b */
[----:B------:R-:W-:Y:S02]  /*0300*/  FSETP.GEU.AND P0, PT, R2, RZ, PT ;  /* 0x000000ff0200720b */ /* 0x000fe40003f0e000 */
[----:B------:R-:W-:Y:S02]  /*0310*/  FSETP.GEU.AND P1, PT, R14, RZ, PT ;  /* 0x000000ff0e00720b */ /* 0x000fe40003f2e000 */
[----:B------:R-:W-:Y:S02]  /*0320*/  FSEL R2, R2, RZ, P0 ;  /* 0x000000ff02027208 */ /* 0x000fe40000000000 */
[----:B------:R-:W-:-:S05]  /*0330*/  FSEL R3, R14, RZ, P1 ;  /* 0x000000ff0e037208 */ /* 0x000fca0000800000 */
[----:B------:R-:W-:Y:S01]  /*0340*/  STG.E.64 desc[UR4][R4.64], R2 ;  /* 0x0000000204007986 */ /* 0x000fe2000c101b04 */
[----:B------:R-:W-:Y:S05]  /*0350*/  EXIT ;  /* 0x000000000000794d */ /* 0x000fea0003800000 */
.L_x_0:
[----:B------:R-:W-:-:S00]  /*0360*/  BRA `(.L_x_0) ;  /* 0xfffffffc00fc7947 */ /* 0x000fc0000383ffff */
[----:B------:R-:W-:-:S00]  /*0370*/  NOP ;  /* 0x0000000000007918 */ /* 0x000fc00000000000 */
        /* <DEDUP_REMOVED lines=8> */
.L_x_1:


//--------------------- .nv.global.init           --------------------------
	.section	.nv.global.init,"aw",@progbits
.nv.global.init:
	.type		_$_str,@object
	.size		_$_str,(_$_str_$_2 - _$_str)
_$_str:
        /*0000*/ 	.byte	0x5f, 0x5f, 0x43, 0x55, 0x44, 0x41, 0x5f, 0x46, 0x54, 0x5a, 0x00
	.type		_$_str_$_2,@object
	.size		_$_str_$_2,(.L_1 - _$_str_$_2)
_$_str_$_2:
        /*000b*/ 	.byte	0x5f, 0x5f, 0x43, 0x55, 0x44, 0x41, 0x5f, 0x50, 0x52, 0x45, 0x43, 0x5f, 0x53, 0x51, 0x52, 0x54
        /*001b*/ 	.byte	0x00
.L_1:


//--------------------- .nv.constant0.triton_poi_fused__native_batch_norm_legit_no_training_relu_5 --------------------------
	.section	.nv.constant0.triton_poi_fused__native_batch_norm_legit_no_training_relu_5,"a",@progbits
	.sectionflags	@""
	.align	4
.nv.constant0.triton_poi_fused__native_batch_norm_legit_no_training_relu_5:
	.zero		580
